	.headerflags	@"EF_CUDA_TEXMODE_UNIFIED EF_CUDA_64BIT_ADDRESS EF_CUDA_SM80 EF_CUDA_VIRTUAL_SM(EF_CUDA_SM80)"
	.elftype	@"ET_EXEC"


//--------------------- .nv.info                  --------------------------
	.section	.nv.info,"",@"SHT_CUDA_INFO"
	.align	4


	//----- nvinfo : EIATTR_REGCOUNT
	.align		4
        /*0000*/ 	.byte	0x04, 0x2f
        /*0002*/ 	.short	(.L_1 - .L_0)
	.align		4
.L_0:
        /*0004*/ 	.word	index@(where_scalar_tensor_kernel_0d1c2d3d4d)
        /*0008*/ 	.word	0x0000000c


	//----- nvinfo : EIATTR_MAX_STACK_SIZE
	.align		4
.L_1:
        /*000c*/ 	.byte	0x04, 0x23
        /*000e*/ 	.short	(.L_3 - .L_2)
	.align		4
.L_2:
        /*0010*/ 	.word	index@(where_scalar_tensor_kernel_0d1c2d3d4d)
        /*0014*/ 	.word	0x00000000


	//----- nvinfo : EIATTR_MIN_STACK_SIZE
	.align		4
.L_3:
        /*0018*/ 	.byte	0x04, 0x12
        /*001a*/ 	.short	(.L_5 - .L_4)
	.align		4
.L_4:
        /*001c*/ 	.word	index@(where_scalar_tensor_kernel_0d1c2d3d4d)
        /*0020*/ 	.word	0x00000000


	//----- nvinfo : EIATTR_FRAME_SIZE
	.align		4
.L_5:
        /*0024*/ 	.byte	0x04, 0x11
        /*0026*/ 	.short	(.L_7 - .L_6)
	.align		4
.L_6:
        /*0028*/ 	.word	index@(where_scalar_tensor_kernel_0d1c2d3d4d)
        /*002c*/ 	.word	0x00000000
.L_7:


//--------------------- .nv.info.where_scalar_tensor_kernel_0d1c2d3d4d --------------------------
	.section	.nv.info.where_scalar_tensor_kernel_0d1c2d3d4d,"",@"SHT_CUDA_INFO"
	.align	4


	//----- nvinfo : EIATTR_CUDA_API_VERSION
	.align		4
        /*0000*/ 	.byte	0x04, 0x37
        /*0002*/ 	.short	(.L_9 - .L_8)
.L_8:
        /*0004*/ 	.word	0x00000078


	//----- nvinfo : EIATTR_SW2861232_WAR
	.align		4
.L_9:
        /*0008*/ 	.byte	0x01, 0x35
	.zero		2


	//----- nvinfo : EIATTR_PARAM_CBANK
	.align		4
        /*000c*/ 	.byte	0x04, 0x0a
        /*000e*/ 	.short	(.L_11 - .L_10)
	.align		4
.L_10:
        /*0010*/ 	.word	index@(.nv.constant0.where_scalar_tensor_kernel_0d1c2d3d4d)
        /*0014*/ 	.short	0x0160
        /*0016*/ 	.short	0x001c


	//----- nvinfo : EIATTR_CBANK_PARAM_SIZE
	.align		4
.L_11:
        /*0018*/ 	.byte	0x03, 0x19
        /*001a*/ 	.short	0x001c


	//----- nvinfo : EIATTR_KPARAM_INFO
	.align		4
        /*001c*/ 	.byte	0x04, 0x17
        /*001e*/ 	.short	(.L_13 - .L_12)
.L_12:
        /*0020*/ 	.word	0x00000000
        /*0024*/ 	.short	0x0003
        /*0026*/ 	.short	0x0018
        /*0028*/ 	.byte	0x00, 0xf0, 0x11, 0x00


	//----- nvinfo : EIATTR_KPARAM_INFO
	.align		4
.L_13:
        /*002c*/ 	.byte	0x04, 0x17
        /*002e*/ 	.short	(.L_15 - .L_14)
.L_14:
        /*0030*/ 	.word	0x00000000
        /*0034*/ 	.short	0x0002
        /*0036*/ 	.short	0x0010
        /*0038*/ 	.byte	0x00, 0xf0, 0x21, 0x00


	//----- nvinfo : EIATTR_KPARAM_INFO
	.align		4
.L_15:
        /*003c*/ 	.byte	0x04, 0x17
        /*003e*/ 	.short	(.L_17 - .L_16)
.L_16:
        /*0040*/ 	.word	0x00000000
        /*0044*/ 	.short	0x0001
        /*0046*/ 	.short	0x0008
        /*0048*/ 	.byte	0x00, 0xf0, 0x21, 0x00


	//----- nvinfo : EIATTR_KPARAM_INFO
	.align		4
.L_17:
        /*004c*/ 	.byte	0x04, 0x17
        /*004e*/ 	.short	(.L_19 - .L_18)
.L_18:
        /*0050*/ 	.word	0x00000000
        /*0054*/ 	.short	0x0000
        /*0056*/ 	.short	0x0000
        /*0058*/ 	.byte	0x00, 0xf0, 0x21, 0x00


	//----- nvinfo : EIATTR_MAXREG_COUNT
	.align		4
.L_19:
        /*005c*/ 	.byte	0x03, 0x1b
        /*005e*/ 	.short	0x00ff


	//----- nvinfo : EIATTR_EXIT_INSTR_OFFSETS
	.align		4
        /*0060*/ 	.byte	0x04, 0x1c
        /*0062*/ 	.short	(.L_21 - .L_20)


	//   ....[0]....
.L_20:
        /*0064*/ 	.word	0x00000100


	//   ....[1]....
        /*0068*/ 	.word	0x00000120


	//----- nvinfo : EIATTR_MAX_THREADS
	.align		4
.L_21:
        /*006c*/ 	.byte	0x04, 0x05
        /*006e*/ 	.short	(.L_23 - .L_22)
.L_22:
        /*0070*/ 	.word	0x00000080
        /*0074*/ 	.word	0x00000001
        /*0078*/ 	.word	0x00000001
.L_23:


//--------------------- .nv.constant0.where_scalar_tensor_kernel_0d1c2d3d4d --------------------------
	.section	.nv.constant0.where_scalar_tensor_kernel_0d1c2d3d4d,"a",@progbits
	.align	4
.nv.constant0.where_scalar_tensor_kernel_0d1c2d3d4d:
	.zero		380


//--------------------- .text.where_scalar_tensor_kernel_0d1c2d3d4d --------------------------
	.section	.text.where_scalar_tensor_kernel_0d1c2d3d4d,"ax",@progbits
	.sectioninfo	@"SHI_REGISTERS=12"
	.align	128
        .global         where_scalar_tensor_kernel_0d1c2d3d4d
        .type           where_scalar_tensor_kernel_0d1c2d3d4d,@function
        .size           where_scalar_tensor_kernel_0d1c2d3d4d,(.L_x_1 - where_scalar_tensor_kernel_0d1c2d3d4d)
        .other          where_scalar_tensor_kernel_0d1c2d3d4d,@"STO_CUDA_ENTRY STV_DEFAULT"
where_scalar_tensor_kernel_0d1c2d3d4d:
.text.where_scalar_tensor_kernel_0d1c2d3d4d:
[----:B------:R-:W-:-:S02]  /*0000*/  IMAD.MOV.U32 R1, RZ, RZ, c[0x0][0x28] ;  /* 0x00000a00ff017624 */ /* 0x000fc400078e00ff */
[----:B------:R-:W0:Y:S01]  /*0010*/  S2R R0, SR_TID.X ;  /* 0x0000000000007919 */ /* 0x000e220000002100 */
[----:B------:R-:W-:Y:S01]  /*0020*/  IMAD.MOV.U32 R5, RZ, RZ, 0x4 ;  /* 0x00000004ff057424 */ /* 0x000fe200078e00ff */
[----:B------:R-:W-:Y:S02]  /*0030*/  ULDC.64 UR4, c[0x0][0x118] ;  /* 0x0000460000047ab9 */ /* 0x000fe40000000a00 */
[----:B------:R-:W1:Y:S01]  /*0040*/  S2R R3, SR_CTAID.X ;  /* 0x0000000000037919 */ /* 0x000e620000002500 */
[----:B0-----:R-:W-:-:S05]  /*0050*/  LOP3.LUT R0, R0, 0x3, RZ, 0xc0, !PT ;  /* 0x0000000300007812 */ /* 0x001fca00078ec0ff */
[----:B-1----:R-:W-:-:S04]  /*0060*/  IMAD R0, R3, 0x4, R0 ;  /* 0x0000000403007824 */ /* 0x002fc800078e0200 */
[C---:B------:R-:W-:Y:S01]  /*0070*/  IMAD.WIDE R2, R0.reuse, R5, c[0x0][0x168] ;  /* 0x00005a0000027625 */ /* 0x040fe200078e0205 */
[C---:B------:R-:W-:Y:S02]  /*0080*/  ISETP.GE.AND P0, PT, R0.reuse, c[0x0][0x178], PT ;  /* 0x00005e0000007a0c */ /* 0x040fe40003f06270 */
[----:B------:R-:W-:-:S04]  /*0090*/  IADD3 R6, P1, R0, c[0x0][0x160], RZ ;  /* 0x0000580000067a10 */ /* 0x000fc80007f3e0ff */
[----:B------:R-:W-:-:S07]  /*00a0*/  LEA.HI.X.SX32 R7, R0, c[0x0][0x164], 0x1, P1 ;  /* 0x0000590000077a11 */ /* 0x000fce00008f0eff */
[----:B------:R-:W2:Y:S04]  /*00b0*/  @!P0 LDG.E.U8 R4, [R6.64] ;  /* 0x0000000406048981 */ /* 0x000ea8000c1e1100 */
[----:B------:R-:W3:Y:S01]  /*00c0*/  @!P0 LDG.E R8, [R2.64] ;  /* 0x0000000402088981 */ /* 0x000ee2000c1e1900 */
[----:B--2---:R-:W-:Y:S01]  /*00d0*/  ISETP.NE.AND P1, PT, R4, RZ, PT ;  /* 0x000000ff0400720c */ /* 0x004fe20003f25270 */
[----:B------:R-:W-:-:S03]  /*00e0*/  IMAD.WIDE R4, R0, R5, c[0x0][0x170] ;  /* 0x00005c0000047625 */ /* 0x000fc600078e0205 */
[----:B---3--:R-:W-:Y:S01]  /*00f0*/  SEL R9, R8, 0x3f800000, !P1 ;  /* 0x3f80000008097807 */ /* 0x008fe20004800000 */
[----:B------:R-:W-:Y:S08]  /*0100*/  @P0 EXIT ;  /* 0x000000000000094d */ /* 0x000ff00003800000 */
[----:B------:R-:W-:Y:S01]  /*0110*/  STG.E [R4.64], R9 ;  /* 0x0000000904007986 */ /* 0x000fe2000c101904 */
[----:B------:R-:W-:Y:S05]  /*0120*/  EXIT ;  /* 0x000000000000794d */ /* 0x000fea0003800000 */
.L_x_0:
[----:B------:R-:W-:-:S00]  /*0130*/  BRA `(.L_x_0) ;  /* 0xfffffff000007947 */ /* 0x000fc0000383ffff */
[----:B------:R-:W-:-:S00]  /*0140*/  NOP ;  /* 0x0000000000007918 */ /* 0x000fc00000000000 */
        /* <DEDUP_REMOVED lines=11> */
.L_x_1:
